//
// Generated by NVIDIA NVVM Compiler
//
// Compiler Build ID: CL-36424714
// Cuda compilation tools, release 13.0, V13.0.88
// Based on NVVM 20.0.0
//

.version 9.0
.target sm_100
.address_size 64

	// .globl	_Z10hello_cudav
.extern .func  (.param .b32 func_retval0) vprintf
(
	.param .b64 vprintf_param_0,
	.param .b64 vprintf_param_1
)
;
.global .align 1 .b8 $str[16] = {72, 101, 108, 108, 111, 32, 102, 114, 111, 109, 32, 71, 80, 85, 10};

.visible .entry _Z10hello_cudav()
{
	.reg .b32 	%r<3>;
	.reg .b64 	%rd<3>;

	mov.u64 	%rd1, $str;
	cvta.global.u64 	%rd2, %rd1;
	{ // callseq 0, 0
	.param .b64 param0;
	st.param.b64 	[param0], %rd2;
	.param .b64 param1;
	st.param.b64 	[param1], 0;
	.param .b32 retval0;
	call.uni (retval0), 
	vprintf, 
	(
	param0, 
	param1
	);
	ld.param.b32 	%r1, [retval0];
	} // callseq 0
	ret;

}


// ===== COMPILED SASS (sm_100) =====

	.target	sm_100

	.elftype	@"ET_EXEC"


//--------------------- .note.nv.tkinfo           --------------------------
	.section	.note.nv.tkinfo,"",@"SHT_NOTE"
	.sectionflags	@"SHF_NOTE_NV_TKINFO"
	.tkinfo
        /*0018*/ 	.word	0x00000002
        /*0030*/ 	.string	""
        /*0030*/ 	.string	"ptxas"
        /*0030*/ 	.string	"Cuda compilation tools, release 13.0, V13.0.88"
        /*0030*/ 	.string	"Build cuda_13.0.r13.0/compiler.36424714_0"
        /*0030*/ 	.string	"-arch sm_100 -m 64 "



//--------------------- .note.nv.cuinfo           --------------------------
	.section	.note.nv.cuinfo,"",@"SHT_NOTE"
	.sectionflags	@"SHF_NOTE_NV_CUINFO"
        /*0018*/ 	.short	0x0002
        /*001a*/ 	.short	0x0064
        /*001c*/ 	.short	0x0082
	.zero		2


//--------------------- .nv.info                  --------------------------
	.section	.nv.info,"",@"SHT_CUDA_INFO"
	.align	4


	//----- nvinfo : EIATTR_REGCOUNT
	.align		4
        /*0000*/ 	.byte	0x04, 0x2f
        /*0002*/ 	.short	(.L_2 - .L_1)
	.align		4
.L_1:
        /*0004*/ 	.word	index@(_Z10hello_cudav)
        /*0008*/ 	.word	0x00000018


	//----- nvinfo : EIATTR_FRAME_SIZE
	.align		4
.L_2:
        /*000c*/ 	.byte	0x04, 0x11
        /*000e*/ 	.short	(.L_4 - .L_3)
	.align		4
.L_3:
        /*0010*/ 	.word	index@(_Z10hello_cudav)
        /*0014*/ 	.word	0x00000000


	//----- nvinfo : EIATTR_MIN_STACK_SIZE
	.align		4
.L_4:
        /*0018*/ 	.byte	0x04, 0x12
        /*001a*/ 	.short	(.L_6 - .L_5)
	.align		4
.L_5:
        /*001c*/ 	.word	index@(_Z10hello_cudav)
        /*0020*/ 	.word	0x00000000
.L_6:


//--------------------- .nv.compat                --------------------------
	.section	.nv.compat,"",@"SHT_CUDA_COMPAT_INFO"
	.align	4
        /*0000*/ 	.byte	0x02, 0x09, 0x00, 0x00, 0x02, 0x02, 0x01, 0x00, 0x02, 0x05, 0x05, 0x00, 0x03, 0x07, 0x01, 0x01
        /*0010*/ 	.byte	0x02, 0x03, 0x00, 0x00, 0x02, 0x06, 0x01, 0x00, 0x04, 0x0b, 0x08, 0x00, 0x09, 0x00, 0x00, 0x00
        /*0020*/ 	.byte	0x00, 0x00, 0x00, 0x00


//--------------------- .nv.info._Z10hello_cudav  --------------------------
	.section	.nv.info._Z10hello_cudav,"",@"SHT_CUDA_INFO"
	.sectionflags	@""
	.align	4


	//----- nvinfo : EIATTR_CUDA_API_VERSION
	.align		4
        /*0000*/ 	.byte	0x04, 0x37
        /*0002*/ 	.short	(.L_8 - .L_7)
.L_7:
        /*0004*/ 	.word	0x00000082


	//----- nvinfo : EIATTR_SPARSE_MMA_MASK
	.align		4
.L_8:
        /*0008*/ 	.byte	0x03, 0x50
        /*000a*/ 	.short	0x0000


	//----- nvinfo : EIATTR_MAXREG_COUNT
	.align		4
        /*000c*/ 	.byte	0x03, 0x1b
        /*000e*/ 	.short	0x00ff


	//----- nvinfo : EIATTR_EXTERNS
	.align		4
        /*0010*/ 	.byte	0x04, 0x0f
        /*0012*/ 	.short	(.L_10 - .L_9)


	//   ....[0]....
	.align		4
.L_9:
        /*0014*/ 	.word	index@(vprintf)


	//----- nvinfo : EIATTR_MERCURY_ISA_VERSION
	.align		4
.L_10:
        /*0018*/ 	.byte	0x03, 0x5f
        /*001a*/ 	.short	0x0101


	//----- nvinfo : EIATTR_VRC_CTA_INIT_COUNT
	.align		4
        /*001c*/ 	.byte	0x02, 0x4a
	.zero		1
	.zero		1


	//----- nvinfo : EIATTR_SYSCALL_OFFSETS
	.align		4
        /*0020*/ 	.byte	0x04, 0x46
        /*0022*/ 	.short	(.L_12 - .L_11)


	//   ....[0]....
.L_11:
        /*0024*/ 	.word	0x00000080


	//----- nvinfo : EIATTR_EXIT_INSTR_OFFSETS
	.align		4
.L_12:
        /*0028*/ 	.byte	0x04, 0x1c
        /*002a*/ 	.short	(.L_14 - .L_13)


	//   ....[0]....
.L_13:
        /*002c*/ 	.word	0x00000090


	//----- nvinfo : EIATTR_SW_WAR
	.align		4
.L_14:
        /*0030*/ 	.byte	0x04, 0x36
        /*0032*/ 	.short	(.L_16 - .L_15)
.L_15:
        /*0034*/ 	.word	0x00000008
.L_16:


//--------------------- .nv.callgraph             --------------------------
	.section	.nv.callgraph,"",@"SHT_CUDA_CALLGRAPH"
	.align	4
	.sectionentsize	8
	.align		4
        /*0000*/ 	.word	0x00000000
	.align		4
        /*0004*/ 	.word	0xffffffff
	.align		4
        /*0008*/ 	.word	index@(_Z10hello_cudav)
	.align		4
        /*000c*/ 	.word	index@(vprintf)
	.align		4
        /*0010*/ 	.word	0x00000000
	.align		4
        /*0014*/ 	.word	0xfffffffe
	.align		4
        /*0018*/ 	.word	0x00000000
	.align		4
        /*001c*/ 	.word	0xfffffffd
	.align		4
        /*0020*/ 	.word	0x00000000
	.align		4
        /*0024*/ 	.word	0xfffffffc


//--------------------- .nv.constant4             --------------------------
	.section	.nv.constant4,"a",@progbits
	.align	8
	.align		8
.nv.constant4:
        /*0000*/ 	.dword	vprintf
	.align		8
        /*0008*/ 	.dword	$str


//--------------------- .text._Z10hello_cudav     --------------------------
	.section	.text._Z10hello_cudav,"ax",@progbits
	.align	128
        .global         _Z10hello_cudav
        .type           _Z10hello_cudav,@function
        .size           _Z10hello_cudav,(.L_x_2 - _Z10hello_cudav)
        .other          _Z10hello_cudav,@"STO_CUDA_ENTRY STV_DEFAULT"
_Z10hello_cudav:
.text._Z10hello_cudav:
[----:B------:R-:W0:Y:S01]  /*0000*/  LDC R1, c[0x0][0x37c] ;  /* 0x0000df00ff017b82 */ /* 0x000e220000000800 */
[----:B------:R-:W-:Y:S01]  /*0010*/  MOV R0, 0x0 ;  /* 0x0000000000007802 */ /* 0x000fe20000000f00 */
[----:B------:R-:W1:Y:S01]  /*0020*/  LDCU.64 UR4, c[0x4][0x8] ;  /* 0x01000100ff0477ac */ /* 0x000e620008000a00 */
[----:B------:R-:W-:-:S05]  /*0030*/  CS2R R6, SRZ ;  /* 0x0000000000067805 */ /* 0x000fca000001ff00 */
[----:B------:R2:W3:Y:S01]  /*0040*/  LDC.64 R2, c[0x4][R0] ;  /* 0x0100000000027b82 */ /* 0x0004e20000000a00 */
[----:B-1----:R-:W-:Y:S02]  /*0050*/  IMAD.U32 R4, RZ, RZ, UR4 ;  /* 0x00000004ff047e24 */ /* 0x002fe4000f8e00ff */
[----:B--2---:R-:W-:-:S07]  /*0060*/  IMAD.U32 R5, RZ, RZ, UR5 ;  /* 0x00000005ff057e24 */ /* 0x004fce000f8e00ff */
[----:B------:R-:W-:-:S07]  /*0070*/  LEPC R20, `(.L_x_0) ;  /* 0x000000001014794e */ /* 0x000fce0000000000 */
[----:B0--3--:R-:W-:Y:S05]  /*0080*/  CALL.ABS.NOINC R2 ;  /* 0x0000000002007343 */ /* 0x009fea0003c00000 */
.L_x_0:
[----:B------:R-:W-:Y:S05]  /*0090*/  EXIT ;  /* 0x000000000000794d */ /* 0x000fea0003800000 */
.L_x_1:
[----:B------:R-:W-:-:S00]  /*00a0*/  BRA `(.L_x_1) ;  /* 0xfffffffc00fc7947 */ /* 0x000fc0000383ffff */
[----:B------:R-:W-:-:S00]  /*00b0*/  NOP ;  /* 0x0000000000007918 */ /* 0x000fc00000000000 */
        /* <DEDUP_REMOVED lines=12> */
.L_x_2:


//--------------------- .nv.global.init           --------------------------
	.section	.nv.global.init,"aw",@progbits
.nv.global.init:
	.type		$str,@object
	.size		$str,(.L_0 - $str)
$str:
        /*0000*/ 	.byte	0x48, 0x65, 0x6c, 0x6c, 0x6f, 0x20, 0x66, 0x72, 0x6f, 0x6d, 0x20, 0x47, 0x50, 0x55, 0x0a, 0x00
.L_0:


//--------------------- .nv.shared.reserved.0     --------------------------
	.section	.nv.shared.reserved.0,"aw",@nobits
	.weak		__nv_reservedSMEM_offset_0_alias
	.size		__nv_reservedSMEM_offset_0_alias, 0, 64
	.other		__nv_reservedSMEM_offset_0_alias,@"STO_CUDA_RESERVED_SHARED STV_DEFAULT"
__nv_reservedSMEM_offset_0_alias:
	.zero		0
	.zero		64


//--------------------- .nv.constant0._Z10hello_cudav --------------------------
	.section	.nv.constant0._Z10hello_cudav,"a",@progbits
	.sectionflags	@""
	.align	4
.nv.constant0._Z10hello_cudav:
	.zero		896


//--------------------- SYMBOLS --------------------------

	.type		.nv.reservedSmem.offset0,@object
	.size		.nv.reservedSmem.offset0,0x4
	.type		vprintf,@function
